	.headerflags	@"EF_CUDA_TEXMODE_UNIFIED EF_CUDA_64BIT_ADDRESS EF_CUDA_ACCELERATORS EF_CUDA_SM90 EF_CUDA_VIRTUAL_SM(EF_CUDA_SM90)"
	.elftype	@"ET_EXEC"


//--------------------- .nv.info                  --------------------------
	.section	.nv.info,"",@"SHT_CUDA_INFO"
	.align	4


	//----- nvinfo : EIATTR_REGCOUNT
	.align		4
        /*0000*/ 	.byte	0x04, 0x2f
        /*0002*/ 	.short	(.L_3 - .L_2)
	.align		4
.L_2:
        /*0004*/ 	.word	index@(triton_poi_fused__native_batch_norm_legit_no_training_21)
        /*0008*/ 	.word	0x00000012


	//----- nvinfo : EIATTR_MIN_STACK_SIZE
	.align		4
.L_3:
        /*000c*/ 	.byte	0x04, 0x12
        /*000e*/ 	.short	(.L_5 - .L_4)
	.align		4
.L_4:
        /*0010*/ 	.word	index@(triton_poi_fused__native_batch_norm_legit_no_training_21)
        /*0014*/ 	.word	0x00000000


	//----- nvinfo : EIATTR_FRAME_SIZE
	.align		4
.L_5:
        /*0018*/ 	.byte	0x04, 0x11
        /*001a*/ 	.short	(.L_7 - .L_6)
	.align		4
.L_6:
        /*001c*/ 	.word	index@(triton_poi_fused__native_batch_norm_legit_no_training_21)
        /*0020*/ 	.word	0x00000000


	//----- nvinfo : EIATTR_MIN_STACK_SIZE
	.align		4
.L_7:
        /*0024*/ 	.byte	0x04, 0x12
        /*0026*/ 	.short	(.L_9 - .L_8)
	.align		4
.L_8:
        /*0028*/ 	.word	index@(triton_poi_fused__native_batch_norm_legit_no_training_21)
        /*002c*/ 	.word	0x00000000
.L_9:


//--------------------- .nv.info.triton_poi_fused__native_batch_norm_legit_no_training_21 --------------------------
	.section	.nv.info.triton_poi_fused__native_batch_norm_legit_no_training_21,"",@"SHT_CUDA_INFO"
	.sectionflags	@""
	.align	4


	//----- nvinfo : EIATTR_CUDA_API_VERSION
	.align		4
        /*0000*/ 	.byte	0x04, 0x37
        /*0002*/ 	.short	(.L_11 - .L_10)
.L_10:
        /*0004*/ 	.word	0x0000007c


	//----- nvinfo : EIATTR_KPARAM_INFO
	.align		4
.L_11:
        /*0008*/ 	.byte	0x04, 0x17
        /*000a*/ 	.short	(.L_13 - .L_12)
.L_12:
        /*000c*/ 	.word	0x00000000
        /*0010*/ 	.short	0x0006
        /*0012*/ 	.short	0x0030
        /*0014*/ 	.byte	0x00, 0xf0, 0x11, 0x00


	//----- nvinfo : EIATTR_KPARAM_INFO
	.align		4
.L_13:
        /*0018*/ 	.byte	0x04, 0x17
        /*001a*/ 	.short	(.L_15 - .L_14)
.L_14:
        /*001c*/ 	.word	0x00000000
        /*0020*/ 	.short	0x0005
        /*0022*/ 	.short	0x0028
        /*0024*/ 	.byte	0x00, 0xf4, 0x21, 0x00


	//----- nvinfo : EIATTR_KPARAM_INFO
	.align		4
.L_15:
        /*0028*/ 	.byte	0x04, 0x17
        /*002a*/ 	.short	(.L_17 - .L_16)
.L_16:
        /*002c*/ 	.word	0x00000000
        /*0030*/ 	.short	0x0004
        /*0032*/ 	.short	0x0020
        /*0034*/ 	.byte	0x00, 0xf4, 0x21, 0x00


	//----- nvinfo : EIATTR_KPARAM_INFO
	.align		4
.L_17:
        /*0038*/ 	.byte	0x04, 0x17
        /*003a*/ 	.short	(.L_19 - .L_18)
.L_18:
        /*003c*/ 	.word	0x00000000
        /*0040*/ 	.short	0x0003
        /*0042*/ 	.short	0x0018
        /*0044*/ 	.byte	0x00, 0xf4, 0x21, 0x00


	//----- nvinfo : EIATTR_KPARAM_INFO
	.align		4
.L_19:
        /*0048*/ 	.byte	0x04, 0x17
        /*004a*/ 	.short	(.L_21 - .L_20)
.L_20:
        /*004c*/ 	.word	0x00000000
        /*0050*/ 	.short	0x0002
        /*0052*/ 	.short	0x0010
        /*0054*/ 	.byte	0x00, 0xf4, 0x21, 0x00


	//----- nvinfo : EIATTR_KPARAM_INFO
	.align		4
.L_21:
        /*0058*/ 	.byte	0x04, 0x17
        /*005a*/ 	.short	(.L_23 - .L_22)
.L_22:
        /*005c*/ 	.word	0x00000000
        /*0060*/ 	.short	0x0001
        /*0062*/ 	.short	0x0008
        /*0064*/ 	.byte	0x00, 0xf4, 0x21, 0x00


	//----- nvinfo : EIATTR_KPARAM_INFO
	.align		4
.L_23:
        /*0068*/ 	.byte	0x04, 0x17
        /*006a*/ 	.short	(.L_25 - .L_24)
.L_24:
        /*006c*/ 	.word	0x00000000
        /*0070*/ 	.short	0x0000
        /*0072*/ 	.short	0x0000
        /*0074*/ 	.byte	0x00, 0xf4, 0x21, 0x00


	//----- nvinfo : EIATTR_SPARSE_MMA_MASK
	.align		4
.L_25:
        /*0078*/ 	.byte	0x03, 0x50
        /*007a*/ 	.short	0x0000


	//----- nvinfo : EIATTR_MAXREG_COUNT
	.align		4
        /*007c*/ 	.byte	0x03, 0x1b
        /*007e*/ 	.short	0x00ff


	//----- nvinfo : EIATTR_EXIT_INSTR_OFFSETS
	.align		4
        /*0080*/ 	.byte	0x04, 0x1c
        /*0082*/ 	.short	(.L_27 - .L_26)


	//   ....[0]....
.L_26:
        /*0084*/ 	.word	0x00000390


	//----- nvinfo : EIATTR_REQNTID
	.align		4
.L_27:
        /*0088*/ 	.byte	0x04, 0x10
        /*008a*/ 	.short	(.L_29 - .L_28)
.L_28:
        /*008c*/ 	.word	0x00000080
        /*0090*/ 	.word	0x00000001
        /*0094*/ 	.word	0x00000001


	//----- nvinfo : EIATTR_CBANK_PARAM_SIZE
	.align		4
.L_29:
        /*0098*/ 	.byte	0x03, 0x19
        /*009a*/ 	.short	0x0034


	//----- nvinfo : EIATTR_PARAM_CBANK
	.align		4
        /*009c*/ 	.byte	0x04, 0x0a
        /*009e*/ 	.short	(.L_31 - .L_30)
	.align		4
.L_30:
        /*00a0*/ 	.word	index@(.nv.constant0.triton_poi_fused__native_batch_norm_legit_no_training_21)
        /*00a4*/ 	.short	0x0210
        /*00a6*/ 	.short	0x0034


	//----- nvinfo : EIATTR_SW_WAR
	.align		4
.L_31:
        /*00a8*/ 	.byte	0x04, 0x36
        /*00aa*/ 	.short	(.L_33 - .L_32)
.L_32:
        /*00ac*/ 	.word	0x00000008
.L_33:


//--------------------- .nv.callgraph             --------------------------
	.section	.nv.callgraph,"",@"SHT_CUDA_CALLGRAPH"
	.align	4
	.sectionentsize	8
	.align		4
        /*0000*/ 	.word	0x00000000
	.align		4
        /*0004*/ 	.word	0xffffffff
	.align		4
        /*0008*/ 	.word	0x00000000
	.align		4
        /*000c*/ 	.word	0xfffffffe
	.align		4
        /*0010*/ 	.word	0x00000000
	.align		4
        /*0014*/ 	.word	0xfffffffd
	.align		4
        /*0018*/ 	.word	0x00000000
	.align		4
        /*001c*/ 	.word	0xfffffffc


//--------------------- .nv.constant4             --------------------------
	.section	.nv.constant4,"a",@progbits
	.align	8
	.align		8
.nv.constant4:
        /*0000*/ 	.dword	_$_str
	.align		8
        /*0008*/ 	.dword	_$_str_$_2


//--------------------- .text.triton_poi_fused__native_batch_norm_legit_no_training_21 --------------------------
	.section	.text.triton_poi_fused__native_batch_norm_legit_no_training_21,"ax",@progbits
	.align	128
        .global         triton_poi_fused__native_batch_norm_legit_no_training_21
        .type           triton_poi_fused__native_batch_norm_legit_no_training_21,@function
        .size           triton_poi_fused__native_batch_norm_legit_no_training_21,(.L_x_1 - triton_poi_fused__native_batch_norm_legit_no_training_21)
        .other          triton_poi_fused__native_batch_norm_legit_no_training_21,@"STO_CUDA_ENTRY STV_DEFAULT"
triton_poi_fused__native_batch_norm_legit_no_training_21:
.text.triton_poi_fused__native_batch_norm_legit_no_training_21:
[----:B------:R-:W-:Y:S01]  /*0000*/  LDC R1, c[0x0][0x28] ;  /* 0x00000a00ff017b82 */ /* 0x000fe20000000800 */
[----:B------:R-:W1:Y:S07]  /*0010*/  S2R R0, SR_TID.X ;  /* 0x0000000000007919 */ /* 0x000e6e0000002100 */
[----:B------:R-:W2:Y:S01]  /*0020*/  LDC.64 R2, c[0x0][0x220] ;  /* 0x00008800ff027b82 */ /* 0x000ea20000000a00 */
[----:B------:R-:W-:Y:S01]  /*0030*/  ULDC.64 UR4, c[0x0][0x208] ;  /* 0x0000820000047ab9 */ /* 0x000fe20000000a00 */
[----:B------:R-:W3:Y:S06]  /*0040*/  S2R R7, SR_CTAID.X ;  /* 0x0000000000077919 */ /* 0x000eec0000002500 */
[----:B------:R-:W4:Y:S08]  /*0050*/  LDC.64 R8, c[0x0][0x228] ;  /* 0x00008a00ff087b82 */ /* 0x000f300000000a00 */
[----:B------:R-:W5:Y:S01]  /*0060*/  LDC.64 R10, c[0x0][0x230] ;  /* 0x00008c00ff0a7b82 */ /* 0x000f620000000a00 */
[----:B-1----:R-:W-:-:S02]  /*0070*/  SHF.L.U32 R0, R0, 0x1, RZ ;  /* 0x0000000100007819 */ /* 0x002fc400000006ff */
[----:B---3--:R-:W-:Y:S02]  /*0080*/  SHF.R.S32.HI R5, RZ, 0x17, R7 ;  /* 0x00000017ff057819 */ /* 0x008fe40000011407 */
[----:B------:R-:W-:Y:S02]  /*0090*/  LOP3.LUT R0, R0, 0xfe, RZ, 0xc0, !PT ;  /* 0x000000fe00007812 */ /* 0x000fe400078ec0ff */
[----:B------:R-:W-:Y:S02]  /*00a0*/  SGXT R5, R5, 0x1 ;  /* 0x000000010505781a */ /* 0x000fe40000000200 */
[----:B------:R-:W-:Y:S02]  /*00b0*/  LEA R0, R7, R0, 0x8 ;  /* 0x0000000007007211 */ /* 0x000fe400078e40ff */
[----:B------:R-:W1:Y:S02]  /*00c0*/  LDC.64 R6, c[0x0][0x218] ;  /* 0x00008600ff067b82 */ /* 0x000e640000000a00 */
[----:B------:R-:W-:-:S04]  /*00d0*/  LEA.HI R5, R5, R0, RZ, 0xa ;  /* 0x0000000005057211 */ /* 0x000fc800078f50ff */
[----:B------:R-:W-:-:S04]  /*00e0*/  LOP3.LUT R5, R5, 0xfffffc00, RZ, 0xc0, !PT ;  /* 0xfffffc0005057812 */ /* 0x000fc800078ec0ff */
[----:B------:R-:W-:Y:S02]  /*00f0*/  IADD3 R13, R0, -R5, RZ ;  /* 0x80000005000d7210 */ /* 0x000fe40007ffe0ff */
[----:B------:R-:W3:Y:S03]  /*0100*/  LDC.64 R4, c[0x0][0x210] ;  /* 0x00008400ff047b82 */ /* 0x000ee60000000a00 */
[----:B--2---:R-:W-:-:S06]  /*0110*/  IMAD.WIDE R2, R13, 0x4, R2 ;  /* 0x000000040d027825 */ /* 0x004fcc00078e0202 */
[----:B------:R-:W2:Y:S01]  /*0120*/  LDG.E.EL.64 R2, desc[UR4][R2.64] ;  /* 0x0000000402027981 */ /* 0x000ea2000c2e1b00 */
[----:B-1----:R-:W-:-:S06]  /*0130*/  IMAD.WIDE R6, R13, 0x4, R6 ;  /* 0x000000040d067825 */ /* 0x002fcc00078e0206 */
[----:B------:R-:W2:Y:S01]  /*0140*/  LDG.E.EL.64 R6, desc[UR4][R6.64] ;  /* 0x0000000406067981 */ /* 0x000ea2000c2e1b00 */
[----:B---3--:R-:W-:-:S06]  /*0150*/  IMAD.WIDE R4, R0, 0x4, R4 ;  /* 0x0000000400047825 */ /* 0x008fcc00078e0204 */
[----:B------:R-:W3:Y:S01]  /*0160*/  LDG.E.64 R4, desc[UR4][R4.64] ;  /* 0x0000000404047981 */ /* 0x000ee2000c1e1b00 */
[----:B----4-:R-:W-:-:S04]  /*0170*/  IMAD.WIDE R8, R13, 0x4, R8 ;  /* 0x000000040d087825 */ /* 0x010fc800078e0208 */
[----:B-----5:R-:W-:Y:S02]  /*0180*/  IMAD.WIDE R10, R13, 0x4, R10 ;  /* 0x000000040d0a7825 */ /* 0x020fe400078e020a */
[----:B------:R-:W4:Y:S04]  /*0190*/  LDG.E.EL.64 R8, desc[UR4][R8.64] ;  /* 0x0000000408087981 */ /* 0x000f28000c2e1b00 */
[----:B------:R-:W4:Y:S01]  /*01a0*/  LDG.E.EL.64 R10, desc[UR4][R10.64] ;  /* 0x000000040a0a7981 */ /* 0x000f22000c2e1b00 */
[----:B------:R-:W-:Y:S01]  /*01b0*/  HFMA2.MMA R15, -RZ, RZ, 1.625, 0 ;  /* 0x3e800000ff0f7435 */ /* 0x000fe200000001ff */
[----:B--2---:R-:W-:Y:S01]  /*01c0*/  FADD R2, R2, 0.0010000000474974513054 ;  /* 0x3a83126f02027421 */ /* 0x004fe20000000000 */
[----:B------:R-:W-:-:S03]  /*01d0*/  FADD R12, R3, 0.0010000000474974513054 ;  /* 0x3a83126f030c7421 */ /* 0x000fc60000000000 */
[----:B------:R1:W2:Y:S08]  /*01e0*/  MUFU.SQRT R13, R2 ;  /* 0x00000002000d7308 */ /* 0x0002b00000002000 */
[----:B------:R-:W5:Y:S01]  /*01f0*/  MUFU.SQRT R14, R12 ;  /* 0x0000000c000e7308 */ /* 0x000f620000002000 */
[----:B-1----:R-:W1:Y:S01]  /*0200*/  LDC.64 R2, c[0x0][0x238] ;  /* 0x00008e00ff027b82 */ /* 0x002e620000000a00 */
[----:B--2---:R-:W-:-:S02]  /*0210*/  FSETP.GT.AND P0, PT, R13, 8.50705917302346158658e+37, PT ;  /* 0x7e8000000d00780b */ /* 0x004fc40003f04000 */
[----:B------:R-:W-:Y:S02]  /*0220*/  FSETP.GEU.AND P2, PT, R13, 1.175494350822287508e-38, PT ;  /* 0x008000000d00780b */ /* 0x000fe40003f4e000 */
[C---:B-----5:R-:W-:Y:S02]  /*0230*/  FSETP.GT.AND P1, PT, R14.reuse, 8.50705917302346158658e+37, PT ;  /* 0x7e8000000e00780b */ /* 0x060fe40003f24000 */
[----:B------:R-:W-:-:S07]  /*0240*/  FSETP.GEU.AND P3, PT, R14, 1.175494350822287508e-38, PT ;  /* 0x008000000e00780b */ /* 0x000fce0003f6e000 */
[----:B------:R-:W-:-:S04]  /*0250*/  @P0 FMUL R13, R13, 0.25 ;  /* 0x3e8000000d0d0820 */ /* 0x000fc80000400000 */
[----:B------:R-:W-:Y:S01]  /*0260*/  @!P2 FMUL R13, R13, 16777216 ;  /* 0x4b8000000d0da820 */ /* 0x000fe20000400000 */
[----:B------:R-:W-:-:S04]  /*0270*/  @P1 FMUL R14, R14, 0.25 ;  /* 0x3e8000000e0e1820 */ /* 0x000fc80000400000 */
[----:B------:R-:W-:Y:S01]  /*0280*/  @!P3 FMUL R14, R14, 16777216 ;  /* 0x4b8000000e0eb820 */ /* 0x000fe20000400000 */
[----:B------:R-:W2:Y:S01]  /*0290*/  MUFU.RCP R13, R13 ;  /* 0x0000000d000d7308 */ /* 0x000ea20000001000 */
[----:B------:R-:W-:-:S07]  /*02a0*/  FSEL R12, R15, 1, P0 ;  /* 0x3f8000000f0c7808 */ /* 0x000fce0000000000 */
[----:B------:R-:W5:Y:S01]  /*02b0*/  MUFU.RCP R14, R14 ;  /* 0x0000000e000e7308 */ /* 0x000f620000001000 */
[----:B------:R-:W-:Y:S01]  /*02c0*/  FSEL R15, R15, 1, P1 ;  /* 0x3f8000000f0f7808 */ /* 0x000fe20000800000 */
[----:B------:R-:W-:Y:S01]  /*02d0*/  @!P2 FMUL R12, R12, 16777216 ;  /* 0x4b8000000c0ca820 */ /* 0x000fe20000400000 */
[----:B---3--:R-:W-:-:S03]  /*02e0*/  FADD R4, R4, -R6 ;  /* 0x8000000604047221 */ /* 0x008fc60000000000 */
[----:B------:R-:W-:Y:S01]  /*02f0*/  @!P3 FMUL R15, R15, 16777216 ;  /* 0x4b8000000f0fb820 */ /* 0x000fe20000400000 */
[----:B------:R-:W-:Y:S01]  /*0300*/  FADD R5, R5, -R7 ;  /* 0x8000000705057221 */ /* 0x000fe20000000000 */
[----:B--2---:R-:W-:Y:S02]  /*0310*/  FMUL R13, R13, R12 ;  /* 0x0000000c0d0d7220 */ /* 0x004fe40000400000 */
[----:B-----5:R-:W-:Y:S02]  /*0320*/  FMUL R6, R14, R15 ;  /* 0x0000000f0e067220 */ /* 0x020fe40000400000 */
[----:B------:R-:W-:Y:S02]  /*0330*/  FMUL R13, R4, R13 ;  /* 0x0000000d040d7220 */ /* 0x000fe40000400000 */
[----:B------:R-:W-:Y:S01]  /*0340*/  FMUL R6, R5, R6 ;  /* 0x0000000605067220 */ /* 0x000fe20000400000 */
[----:B-1----:R-:W-:-:S04]  /*0350*/  IMAD.WIDE R2, R0, 0x4, R2 ;  /* 0x0000000400027825 */ /* 0x002fc800078e0202 */
[----:B----4-:R-:W-:Y:S01]  /*0360*/  FFMA R8, R8, R13, R10 ;  /* 0x0000000d08087223 */ /* 0x010fe2000000000a */
[----:B------:R-:W-:-:S05]  /*0370*/  FFMA R9, R9, R6, R11 ;  /* 0x0000000609097223 */ /* 0x000fca000000000b */
[----:B------:R-:W-:Y:S01]  /*0380*/  STG.E.64 desc[UR4][R2.64], R8 ;  /* 0x0000000802007986 */ /* 0x000fe2000c101b04 */
[----:B------:R-:W-:Y:S05]  /*0390*/  EXIT ;  /* 0x000000000000794d */ /* 0x000fea0003800000 */
.L_x_0:
[----:B------:R-:W-:-:S00]  /*03a0*/  BRA `(.L_x_0) ;  /* 0xfffffffc00fc7947 */ /* 0x000fc0000383ffff */
[----:B------:R-:W-:-:S00]  /*03b0*/  NOP ;  /* 0x0000000000007918 */ /* 0x000fc00000000000 */
        /* <DEDUP_REMOVED lines=12> */
.L_x_1:


//--------------------- .nv.global.init           --------------------------
	.section	.nv.global.init,"aw",@progbits
.nv.global.init:
	.type		_$_str,@object
	.size		_$_str,(_$_str_$_2 - _$_str)
_$_str:
        /*0000*/ 	.byte	0x5f, 0x5f, 0x43, 0x55, 0x44, 0x41, 0x5f, 0x46, 0x54, 0x5a, 0x00
	.type		_$_str_$_2,@object
	.size		_$_str_$_2,(.L_1 - _$_str_$_2)
_$_str_$_2:
        /*000b*/ 	.byte	0x5f, 0x5f, 0x43, 0x55, 0x44, 0x41, 0x5f, 0x50, 0x52, 0x45, 0x43, 0x5f, 0x53, 0x51, 0x52, 0x54
        /*001b*/ 	.byte	0x00
.L_1:


//--------------------- .nv.constant0.triton_poi_fused__native_batch_norm_legit_no_training_21 --------------------------
	.section	.nv.constant0.triton_poi_fused__native_batch_norm_legit_no_training_21,"a",@progbits
	.sectionflags	@""
	.align	4
.nv.constant0.triton_poi_fused__native_batch_norm_legit_no_training_21:
	.zero		580
